//
// Generated by NVIDIA NVVM Compiler
//
// Compiler Build ID: CL-36424714
// Cuda compilation tools, release 13.0, V13.0.88
// Based on NVVM 20.0.0
//

.version 9.0
.target sm_100
.address_size 64

	// .globl	_Z10vector_addIfEvPKT_S2_PS0_i

.visible .entry _Z10vector_addIfEvPKT_S2_PS0_i(
	.param .u64 .ptr .align 1 _Z10vector_addIfEvPKT_S2_PS0_i_param_0,
	.param .u64 .ptr .align 1 _Z10vector_addIfEvPKT_S2_PS0_i_param_1,
	.param .u64 .ptr .align 1 _Z10vector_addIfEvPKT_S2_PS0_i_param_2,
	.param .u32 _Z10vector_addIfEvPKT_S2_PS0_i_param_3
)
{
	.reg .pred 	%p<2>;
	.reg .b32 	%r<6>;
	.reg .b32 	%f<4>;
	.reg .b64 	%rd<11>;

	ld.param.u64 	%rd1, [_Z10vector_addIfEvPKT_S2_PS0_i_param_0];
	ld.param.u64 	%rd2, [_Z10vector_addIfEvPKT_S2_PS0_i_param_1];
	ld.param.u64 	%rd3, [_Z10vector_addIfEvPKT_S2_PS0_i_param_2];
	ld.param.u32 	%r2, [_Z10vector_addIfEvPKT_S2_PS0_i_param_3];
	mov.u32 	%r3, %ntid.x;
	mov.u32 	%r4, %ctaid.x;
	mov.u32 	%r5, %tid.x;
	mad.lo.s32 	%r1, %r3, %r4, %r5;
	setp.ge.s32 	%p1, %r1, %r2;
	@%p1 bra 	$L__BB0_2;
	cvta.to.global.u64 	%rd4, %rd1;
	cvta.to.global.u64 	%rd5, %rd2;
	cvta.to.global.u64 	%rd6, %rd3;
	mul.wide.s32 	%rd7, %r1, 4;
	add.s64 	%rd8, %rd4, %rd7;
	ld.global.f32 	%f1, [%rd8];
	add.s64 	%rd9, %rd5, %rd7;
	ld.global.f32 	%f2, [%rd9];
	add.f32 	%f3, %f1, %f2;
	add.s64 	%rd10, %rd6, %rd7;
	st.global.f32 	[%rd10], %f3;
$L__BB0_2:
	ret;

}
	// .globl	_Z14vector_add_OptIfEvPKT_S2_PS0_i
.visible .entry _Z14vector_add_OptIfEvPKT_S2_PS0_i(
	.param .u64 .ptr .align 1 _Z14vector_add_OptIfEvPKT_S2_PS0_i_param_0,
	.param .u64 .ptr .align 1 _Z14vector_add_OptIfEvPKT_S2_PS0_i_param_1,
	.param .u64 .ptr .align 1 _Z14vector_add_OptIfEvPKT_S2_PS0_i_param_2,
	.param .u32 _Z14vector_add_OptIfEvPKT_S2_PS0_i_param_3
)
{
	.reg .pred 	%p<7>;
	.reg .b32 	%r<31>;
	.reg .b32 	%f<16>;
	.reg .b64 	%rd<25>;

	ld.param.u64 	%rd4, [_Z14vector_add_OptIfEvPKT_S2_PS0_i_param_0];
	ld.param.u64 	%rd5, [_Z14vector_add_OptIfEvPKT_S2_PS0_i_param_1];
	ld.param.u64 	%rd6, [_Z14vector_add_OptIfEvPKT_S2_PS0_i_param_2];
	ld.param.u32 	%r12, [_Z14vector_add_OptIfEvPKT_S2_PS0_i_param_3];
	cvta.to.global.u64 	%rd1, %rd6;
	cvta.to.global.u64 	%rd2, %rd5;
	cvta.to.global.u64 	%rd3, %rd4;
	mov.u32 	%r13, %ctaid.x;
	mov.u32 	%r14, %ntid.x;
	mov.u32 	%r15, %tid.x;
	mad.lo.s32 	%r29, %r13, %r14, %r15;
	mov.u32 	%r16, %nctaid.x;
	mul.lo.s32 	%r2, %r16, %r14;
	setp.ge.s32 	%p1, %r29, %r12;
	@%p1 bra 	$L__BB1_7;
	add.s32 	%r17, %r29, %r2;
	max.s32 	%r18, %r12, %r17;
	setp.lt.s32 	%p2, %r17, %r12;
	selp.u32 	%r19, 1, 0, %p2;
	add.s32 	%r20, %r17, %r19;
	sub.s32 	%r21, %r18, %r20;
	div.u32 	%r22, %r21, %r2;
	add.s32 	%r3, %r22, %r19;
	and.b32  	%r23, %r3, 3;
	setp.eq.s32 	%p3, %r23, 3;
	@%p3 bra 	$L__BB1_4;
	add.s32 	%r24, %r3, 1;
	and.b32  	%r25, %r24, 3;
	neg.s32 	%r27, %r25;
$L__BB1_3:
	.pragma "nounroll";
	mul.wide.s32 	%rd7, %r29, 4;
	add.s64 	%rd8, %rd1, %rd7;
	add.s64 	%rd9, %rd2, %rd7;
	add.s64 	%rd10, %rd3, %rd7;
	ld.global.nc.f32 	%f1, [%rd10];
	ld.global.nc.f32 	%f2, [%rd9];
	add.f32 	%f3, %f1, %f2;
	st.global.f32 	[%rd8], %f3;
	add.s32 	%r29, %r29, %r2;
	add.s32 	%r27, %r27, 1;
	setp.ne.s32 	%p4, %r27, 0;
	@%p4 bra 	$L__BB1_3;
$L__BB1_4:
	setp.lt.u32 	%p5, %r3, 3;
	@%p5 bra 	$L__BB1_7;
	mul.wide.s32 	%rd15, %r2, 4;
	shl.b32 	%r26, %r2, 2;
$L__BB1_6:
	.pragma "nounroll";
	mul.wide.s32 	%rd11, %r29, 4;
	add.s64 	%rd12, %rd3, %rd11;
	ld.global.nc.f32 	%f4, [%rd12];
	add.s64 	%rd13, %rd2, %rd11;
	ld.global.nc.f32 	%f5, [%rd13];
	add.f32 	%f6, %f4, %f5;
	add.s64 	%rd14, %rd1, %rd11;
	st.global.f32 	[%rd14], %f6;
	add.s64 	%rd16, %rd12, %rd15;
	ld.global.nc.f32 	%f7, [%rd16];
	add.s64 	%rd17, %rd13, %rd15;
	ld.global.nc.f32 	%f8, [%rd17];
	add.f32 	%f9, %f7, %f8;
	add.s64 	%rd18, %rd14, %rd15;
	st.global.f32 	[%rd18], %f9;
	add.s64 	%rd19, %rd16, %rd15;
	ld.global.nc.f32 	%f10, [%rd19];
	add.s64 	%rd20, %rd17, %rd15;
	ld.global.nc.f32 	%f11, [%rd20];
	add.f32 	%f12, %f10, %f11;
	add.s64 	%rd21, %rd18, %rd15;
	st.global.f32 	[%rd21], %f12;
	add.s64 	%rd22, %rd19, %rd15;
	ld.global.nc.f32 	%f13, [%rd22];
	add.s64 	%rd23, %rd20, %rd15;
	ld.global.nc.f32 	%f14, [%rd23];
	add.f32 	%f15, %f13, %f14;
	add.s64 	%rd24, %rd21, %rd15;
	st.global.f32 	[%rd24], %f15;
	add.s32 	%r29, %r26, %r29;
	setp.lt.s32 	%p6, %r29, %r12;
	@%p6 bra 	$L__BB1_6;
$L__BB1_7:
	ret;

}


// ===== COMPILED SASS (sm_100) =====

	.target	sm_100

	.elftype	@"ET_EXEC"


//--------------------- .note.nv.tkinfo           --------------------------
	.section	.note.nv.tkinfo,"",@"SHT_NOTE"
	.sectionflags	@"SHF_NOTE_NV_TKINFO"
	.tkinfo
        /*0018*/ 	.word	0x00000002
        /*0030*/ 	.string	""
        /*0030*/ 	.string	"ptxas"
        /*0030*/ 	.string	"Cuda compilation tools, release 13.0, V13.0.88"
        /*0030*/ 	.string	"Build cuda_13.0.r13.0/compiler.36424714_0"
        /*0030*/ 	.string	"-arch sm_100 -m 64 "



//--------------------- .note.nv.cuinfo           --------------------------
	.section	.note.nv.cuinfo,"",@"SHT_NOTE"
	.sectionflags	@"SHF_NOTE_NV_CUINFO"
        /*0018*/ 	.short	0x0002
        /*001a*/ 	.short	0x0064
        /*001c*/ 	.short	0x0082
	.zero		2


//--------------------- .nv.info                  --------------------------
	.section	.nv.info,"",@"SHT_CUDA_INFO"
	.align	4


	//----- nvinfo : EIATTR_REGCOUNT
	.align		4
        /*0000*/ 	.byte	0x04, 0x2f
        /*0002*/ 	.short	(.L_1 - .L_0)
	.align		4
.L_0:
        /*0004*/ 	.word	index@(_Z10vector_addIfEvPKT_S2_PS0_i)
        /*0008*/ 	.word	0x0000000c


	//----- nvinfo : EIATTR_FRAME_SIZE
	.align		4
.L_1:
        /*000c*/ 	.byte	0x04, 0x11
        /*000e*/ 	.short	(.L_3 - .L_2)
	.align		4
.L_2:
        /*0010*/ 	.word	index@(_Z10vector_addIfEvPKT_S2_PS0_i)
        /*0014*/ 	.word	0x00000000


	//----- nvinfo : EIATTR_REGCOUNT
	.align		4
.L_3:
        /*0018*/ 	.byte	0x04, 0x2f
        /*001a*/ 	.short	(.L_5 - .L_4)
	.align		4
.L_4:
        /*001c*/ 	.word	index@(_Z14vector_add_OptIfEvPKT_S2_PS0_i)
        /*0020*/ 	.word	0x0000001c


	//----- nvinfo : EIATTR_FRAME_SIZE
	.align		4
.L_5:
        /*0024*/ 	.byte	0x04, 0x11
        /*0026*/ 	.short	(.L_7 - .L_6)
	.align		4
.L_6:
        /*0028*/ 	.word	index@(_Z14vector_add_OptIfEvPKT_S2_PS0_i)
        /*002c*/ 	.word	0x00000000


	//----- nvinfo : EIATTR_MIN_STACK_SIZE
	.align		4
.L_7:
        /*0030*/ 	.byte	0x04, 0x12
        /*0032*/ 	.short	(.L_9 - .L_8)
	.align		4
.L_8:
        /*0034*/ 	.word	index@(_Z14vector_add_OptIfEvPKT_S2_PS0_i)
        /*0038*/ 	.word	0x00000000


	//----- nvinfo : EIATTR_MIN_STACK_SIZE
	.align		4
.L_9:
        /*003c*/ 	.byte	0x04, 0x12
        /*003e*/ 	.short	(.L_11 - .L_10)
	.align		4
.L_10:
        /*0040*/ 	.word	index@(_Z10vector_addIfEvPKT_S2_PS0_i)
        /*0044*/ 	.word	0x00000000
.L_11:


//--------------------- .nv.compat                --------------------------
	.section	.nv.compat,"",@"SHT_CUDA_COMPAT_INFO"
	.align	4
        /*0000*/ 	.byte	0x02, 0x09, 0x00, 0x00, 0x02, 0x02, 0x01, 0x00, 0x02, 0x05, 0x05, 0x00, 0x03, 0x07, 0x01, 0x01
        /*0010*/ 	.byte	0x02, 0x03, 0x00, 0x00, 0x02, 0x06, 0x01, 0x00, 0x04, 0x0b, 0x08, 0x00, 0x09, 0x00, 0x00, 0x00
        /*0020*/ 	.byte	0x00, 0x00, 0x00, 0x00


//--------------------- .nv.info._Z14vector_add_OptIfEvPKT_S2_PS0_i --------------------------
	.section	.nv.info._Z14vector_add_OptIfEvPKT_S2_PS0_i,"",@"SHT_CUDA_INFO"
	.sectionflags	@""
	.align	4


	//----- nvinfo : EIATTR_CUDA_API_VERSION
	.align		4
        /*0000*/ 	.byte	0x04, 0x37
        /*0002*/ 	.short	(.L_13 - .L_12)
.L_12:
        /*0004*/ 	.word	0x00000082


	//----- nvinfo : EIATTR_KPARAM_INFO
	.align		4
.L_13:
        /*0008*/ 	.byte	0x04, 0x17
        /*000a*/ 	.short	(.L_15 - .L_14)
.L_14:
        /*000c*/ 	.word	0x00000000
        /*0010*/ 	.short	0x0003
        /*0012*/ 	.short	0x0018
        /*0014*/ 	.byte	0x00, 0xf0, 0x11, 0x00


	//----- nvinfo : EIATTR_KPARAM_INFO
	.align		4
.L_15:
        /*0018*/ 	.byte	0x04, 0x17
        /*001a*/ 	.short	(.L_17 - .L_16)
.L_16:
        /*001c*/ 	.word	0x00000000
        /*0020*/ 	.short	0x0002
        /*0022*/ 	.short	0x0010
        /*0024*/ 	.byte	0x00, 0xf5, 0x21, 0x00


	//----- nvinfo : EIATTR_KPARAM_INFO
	.align		4
.L_17:
        /*0028*/ 	.byte	0x04, 0x17
        /*002a*/ 	.short	(.L_19 - .L_18)
.L_18:
        /*002c*/ 	.word	0x00000000
        /*0030*/ 	.short	0x0001
        /*0032*/ 	.short	0x0008
        /*0034*/ 	.byte	0x00, 0xf5, 0x21, 0x00


	//----- nvinfo : EIATTR_KPARAM_INFO
	.align		4
.L_19:
        /*0038*/ 	.byte	0x04, 0x17
        /*003a*/ 	.short	(.L_21 - .L_20)
.L_20:
        /*003c*/ 	.word	0x00000000
        /*0040*/ 	.short	0x0000
        /*0042*/ 	.short	0x0000
        /*0044*/ 	.byte	0x00, 0xf5, 0x21, 0x00


	//----- nvinfo : EIATTR_SPARSE_MMA_MASK
	.align		4
.L_21:
        /*0048*/ 	.byte	0x03, 0x50
        /*004a*/ 	.short	0x0000


	//----- nvinfo : EIATTR_MAXREG_COUNT
	.align		4
        /*004c*/ 	.byte	0x03, 0x1b
        /*004e*/ 	.short	0x00ff


	//----- nvinfo : EIATTR_MERCURY_ISA_VERSION
	.align		4
        /*0050*/ 	.byte	0x03, 0x5f
        /*0052*/ 	.short	0x0101


	//----- nvinfo : EIATTR_VRC_CTA_INIT_COUNT
	.align		4
        /*0054*/ 	.byte	0x02, 0x4a
	.zero		1
	.zero		1


	//----- nvinfo : EIATTR_EXIT_INSTR_OFFSETS
	.align		4
        /*0058*/ 	.byte	0x04, 0x1c
        /*005a*/ 	.short	(.L_23 - .L_22)


	//   ....[0]....
.L_22:
        /*005c*/ 	.word	0x00000090


	//   ....[1]....
        /*0060*/ 	.word	0x000003a0


	//   ....[2]....
        /*0064*/ 	.word	0x000005d0


	//----- nvinfo : EIATTR_CRS_STACK_SIZE
	.align		4
.L_23:
        /*0068*/ 	.byte	0x04, 0x1e
        /*006a*/ 	.short	(.L_25 - .L_24)
.L_24:
        /*006c*/ 	.word	0x00000000


	//----- nvinfo : EIATTR_CBANK_PARAM_SIZE
	.align		4
.L_25:
        /*0070*/ 	.byte	0x03, 0x19
        /*0072*/ 	.short	0x001c


	//----- nvinfo : EIATTR_PARAM_CBANK
	.align		4
        /*0074*/ 	.byte	0x04, 0x0a
        /*0076*/ 	.short	(.L_27 - .L_26)
	.align		4
.L_26:
        /*0078*/ 	.word	index@(.nv.constant0._Z14vector_add_OptIfEvPKT_S2_PS0_i)
        /*007c*/ 	.short	0x0380
        /*007e*/ 	.short	0x001c


	//----- nvinfo : EIATTR_SW_WAR
	.align		4
.L_27:
        /*0080*/ 	.byte	0x04, 0x36
        /*0082*/ 	.short	(.L_29 - .L_28)
.L_28:
        /*0084*/ 	.word	0x00000008
.L_29:


//--------------------- .nv.info._Z10vector_addIfEvPKT_S2_PS0_i --------------------------
	.section	.nv.info._Z10vector_addIfEvPKT_S2_PS0_i,"",@"SHT_CUDA_INFO"
	.sectionflags	@""
	.align	4


	//----- nvinfo : EIATTR_CUDA_API_VERSION
	.align		4
        /*0000*/ 	.byte	0x04, 0x37
        /*0002*/ 	.short	(.L_31 - .L_30)
.L_30:
        /*0004*/ 	.word	0x00000082


	//----- nvinfo : EIATTR_KPARAM_INFO
	.align		4
.L_31:
        /*0008*/ 	.byte	0x04, 0x17
        /*000a*/ 	.short	(.L_33 - .L_32)
.L_32:
        /*000c*/ 	.word	0x00000000
        /*0010*/ 	.short	0x0003
        /*0012*/ 	.short	0x0018
        /*0014*/ 	.byte	0x00, 0xf0, 0x11, 0x00


	//----- nvinfo : EIATTR_KPARAM_INFO
	.align		4
.L_33:
        /*0018*/ 	.byte	0x04, 0x17
        /*001a*/ 	.short	(.L_35 - .L_34)
.L_34:
        /*001c*/ 	.word	0x00000000
        /*0020*/ 	.short	0x0002
        /*0022*/ 	.short	0x0010
        /*0024*/ 	.byte	0x00, 0xf5, 0x21, 0x00


	//----- nvinfo : EIATTR_KPARAM_INFO
	.align		4
.L_35:
        /*0028*/ 	.byte	0x04, 0x17
        /*002a*/ 	.short	(.L_37 - .L_36)
.L_36:
        /*002c*/ 	.word	0x00000000
        /*0030*/ 	.short	0x0001
        /*0032*/ 	.short	0x0008
        /*0034*/ 	.byte	0x00, 0xf5, 0x21, 0x00


	//----- nvinfo : EIATTR_KPARAM_INFO
	.align		4
.L_37:
        /*0038*/ 	.byte	0x04, 0x17
        /*003a*/ 	.short	(.L_39 - .L_38)
.L_38:
        /*003c*/ 	.word	0x00000000
        /*0040*/ 	.short	0x0000
        /*0042*/ 	.short	0x0000
        /*0044*/ 	.byte	0x00, 0xf5, 0x21, 0x00


	//----- nvinfo : EIATTR_SPARSE_MMA_MASK
	.align		4
.L_39:
        /*0048*/ 	.byte	0x03, 0x50
        /*004a*/ 	.short	0x0000


	//----- nvinfo : EIATTR_MAXREG_COUNT
	.align		4
        /*004c*/ 	.byte	0x03, 0x1b
        /*004e*/ 	.short	0x00ff


	//----- nvinfo : EIATTR_MERCURY_ISA_VERSION
	.align		4
        /*0050*/ 	.byte	0x03, 0x5f
        /*0052*/ 	.short	0x0101


	//----- nvinfo : EIATTR_VRC_CTA_INIT_COUNT
	.align		4
        /*0054*/ 	.byte	0x02, 0x4a
	.zero		1
	.zero		1


	//----- nvinfo : EIATTR_EXIT_INSTR_OFFSETS
	.align		4
        /*0058*/ 	.byte	0x04, 0x1c
        /*005a*/ 	.short	(.L_41 - .L_40)


	//   ....[0]....
.L_40:
        /*005c*/ 	.word	0x00000070


	//   ....[1]....
        /*0060*/ 	.word	0x00000130


	//----- nvinfo : EIATTR_CBANK_PARAM_SIZE
	.align		4
.L_41:
        /*0064*/ 	.byte	0x03, 0x19
        /*0066*/ 	.short	0x001c


	//----- nvinfo : EIATTR_PARAM_CBANK
	.align		4
        /*0068*/ 	.byte	0x04, 0x0a
        /*006a*/ 	.short	(.L_43 - .L_42)
	.align		4
.L_42:
        /*006c*/ 	.word	index@(.nv.constant0._Z10vector_addIfEvPKT_S2_PS0_i)
        /*0070*/ 	.short	0x0380
        /*0072*/ 	.short	0x001c


	//----- nvinfo : EIATTR_SW_WAR
	.align		4
.L_43:
        /*0074*/ 	.byte	0x04, 0x36
        /*0076*/ 	.short	(.L_45 - .L_44)
.L_44:
        /*0078*/ 	.word	0x00000008
.L_45:


//--------------------- .nv.callgraph             --------------------------
	.section	.nv.callgraph,"",@"SHT_CUDA_CALLGRAPH"
	.align	4
	.sectionentsize	8
	.align		4
        /*0000*/ 	.word	0x00000000
	.align		4
        /*0004*/ 	.word	0xffffffff
	.align		4
        /*0008*/ 	.word	0x00000000
	.align		4
        /*000c*/ 	.word	0xfffffffe
	.align		4
        /*0010*/ 	.word	0x00000000
	.align		4
        /*0014*/ 	.word	0xfffffffd
	.align		4
        /*0018*/ 	.word	0x00000000
	.align		4
        /*001c*/ 	.word	0xfffffffc


//--------------------- .text._Z14vector_add_OptIfEvPKT_S2_PS0_i --------------------------
	.section	.text._Z14vector_add_OptIfEvPKT_S2_PS0_i,"ax",@progbits
	.align	128
        .global         _Z14vector_add_OptIfEvPKT_S2_PS0_i
        .type           _Z14vector_add_OptIfEvPKT_S2_PS0_i,@function
        .size           _Z14vector_add_OptIfEvPKT_S2_PS0_i,(.L_x_6 - _Z14vector_add_OptIfEvPKT_S2_PS0_i)
        .other          _Z14vector_add_OptIfEvPKT_S2_PS0_i,@"STO_CUDA_ENTRY STV_DEFAULT"
_Z14vector_add_OptIfEvPKT_S2_PS0_i:
.text._Z14vector_add_OptIfEvPKT_S2_PS0_i:
[----:B------:R-:W-:Y:S01]  /*0000*/  LDC R1, c[0x0][0x37c] ;  /* 0x0000df00ff017b82 */ /* 0x000fe20000000800 */
[----:B------:R-:W0:Y:S07]  /*0010*/  S2R R3, SR_TID.X ;  /* 0x0000000000037919 */ /* 0x000e2e0000002100 */
[----:B------:R-:W0:Y:S01]  /*0020*/  S2UR UR4, SR_CTAID.X ;  /* 0x00000000000479c3 */ /* 0x000e220000002500 */
[----:B------:R-:W1:Y:S07]  /*0030*/  LDCU UR6, c[0x0][0x398] ;  /* 0x00007300ff0677ac */ /* 0x000e6e0008000800 */
[----:B------:R-:W0:Y:S01]  /*0040*/  LDC R0, c[0x0][0x360] ;  /* 0x0000d800ff007b82 */ /* 0x000e220000000800 */
[----:B------:R-:W2:Y:S01]  /*0050*/  LDCU UR5, c[0x0][0x370] ;  /* 0x00006e00ff0577ac */ /* 0x000ea20008000800 */
[----:B0-----:R-:W-:-:S02]  /*0060*/  IMAD R3, R0, UR4, R3 ;  /* 0x0000000400037c24 */ /* 0x001fc4000f8e0203 */
[----:B--2---:R-:W-:-:S03]  /*0070*/  IMAD R0, R0, UR5, RZ ;  /* 0x0000000500007c24 */ /* 0x004fc6000f8e02ff */
[----:B-1----:R-:W-:-:S13]  /*0080*/  ISETP.GE.AND P0, PT, R3, UR6, PT ;  /* 0x0000000603007c0c */ /* 0x002fda000bf06270 */
[----:B------:R-:W-:Y:S05]  /*0090*/  @P0 EXIT ;  /* 0x000000000000094d */ /* 0x000fea0003800000 */
[----:B------:R-:W0:Y:S01]  /*00a0*/  I2F.U32.RP R8, R0 ;  /* 0x0000000000087306 */ /* 0x000e220000209000 */
[----:B------:R-:W-:Y:S01]  /*00b0*/  IADD3 R2, PT, PT, R0, R3, RZ ;  /* 0x0000000300027210 */ /* 0x000fe20007ffe0ff */
[----:B------:R-:W1:Y:S01]  /*00c0*/  LDCU.64 UR4, c[0x0][0x358] ;  /* 0x00006b00ff0477ac */ /* 0x000e620008000a00 */
[----:B------:R-:W-:Y:S01]  /*00d0*/  IADD3 R9, PT, PT, RZ, -R0, RZ ;  /* 0x80000000ff097210 */ /* 0x000fe20007ffe0ff */
[----:B------:R-:W-:Y:S01]  /*00e0*/  BSSY.RECONVERGENT B0, `(.L_x_0) ;  /* 0x000002b000007945 */ /* 0x000fe20003800200 */
[C---:B------:R-:W-:Y:S02]  /*00f0*/  ISETP.GE.AND P0, PT, R2.reuse, UR6, PT ;  /* 0x0000000602007c0c */ /* 0x040fe4000bf06270 */
[----:B------:R-:W-:Y:S02]  /*0100*/  VIMNMX R7, PT, PT, R2, UR6, !PT ;  /* 0x0000000602077c48 */ /* 0x000fe4000ffe0100 */
[----:B------:R-:W-:Y:S02]  /*0110*/  SEL R6, RZ, 0x1, P0 ;  /* 0x00000001ff067807 */ /* 0x000fe40000000000 */
[----:B------:R-:W-:-:S02]  /*0120*/  ISETP.NE.U32.AND P2, PT, R0, RZ, PT ;  /* 0x000000ff0000720c */ /* 0x000fc40003f45070 */
[----:B------:R-:W-:Y:S01]  /*0130*/  IADD3 R7, PT, PT, R7, -R2, -R6 ;  /* 0x8000000207077210 */ /* 0x000fe20007ffe806 */
[----:B0-----:R-:W0:Y:S02]  /*0140*/  MUFU.RCP R8, R8 ;  /* 0x0000000800087308 */ /* 0x001e240000001000 */
[----:B0-----:R-:W-:-:S06]  /*0150*/  IADD3 R4, PT, PT, R8, 0xffffffe, RZ ;  /* 0x0ffffffe08047810 */ /* 0x001fcc0007ffe0ff */
[----:B------:R0:W2:Y:S02]  /*0160*/  F2I.FTZ.U32.TRUNC.NTZ R5, R4 ;  /* 0x0000000400057305 */ /* 0x0000a4000021f000 */
[----:B0-----:R-:W-:Y:S02]  /*0170*/  HFMA2 R4, -RZ, RZ, 0, 0 ;  /* 0x00000000ff047431 */ /* 0x001fe400000001ff */
[----:B--2---:R-:W-:-:S04]  /*0180*/  IMAD R9, R9, R5, RZ ;  /* 0x0000000509097224 */ /* 0x004fc800078e02ff */
[----:B------:R-:W-:-:S06]  /*0190*/  IMAD.HI.U32 R8, R5, R9, R4 ;  /* 0x0000000905087227 */ /* 0x000fcc00078e0004 */
[----:B------:R-:W-:-:S05]  /*01a0*/  IMAD.HI.U32 R5, R8, R7, RZ ;  /* 0x0000000708057227 */ /* 0x000fca00078e00ff */
[----:B------:R-:W-:-:S05]  /*01b0*/  IADD3 R2, PT, PT, -R5, RZ, RZ ;  /* 0x000000ff05027210 */ /* 0x000fca0007ffe1ff */
[----:B------:R-:W-:-:S05]  /*01c0*/  IMAD R7, R0, R2, R7 ;  /* 0x0000000200077224 */ /* 0x000fca00078e0207 */
[----:B------:R-:W-:-:S13]  /*01d0*/  ISETP.GE.U32.AND P0, PT, R7, R0, PT ;  /* 0x000000000700720c */ /* 0x000fda0003f06070 */
[----:B------:R-:W-:Y:S02]  /*01e0*/  @P0 IADD3 R7, PT, PT, -R0, R7, RZ ;  /* 0x0000000700070210 */ /* 0x000fe40007ffe1ff */
[----:B------:R-:W-:Y:S02]  /*01f0*/  @P0 IADD3 R5, PT, PT, R5, 0x1, RZ ;  /* 0x0000000105050810 */ /* 0x000fe40007ffe0ff */
[----:B------:R-:W-:-:S13]  /*0200*/  ISETP.GE.U32.AND P1, PT, R7, R0, PT ;  /* 0x000000000700720c */ /* 0x000fda0003f26070 */
[----:B------:R-:W-:Y:S02]  /*0210*/  @P1 IADD3 R5, PT, PT, R5, 0x1, RZ ;  /* 0x0000000105051810 */ /* 0x000fe40007ffe0ff */
[----:B------:R-:W-:-:S04]  /*0220*/  @!P2 LOP3.LUT R5, RZ, R0, RZ, 0x33, !PT ;  /* 0x00000000ff05a212 */ /* 0x000fc800078e33ff */
[----:B------:R-:W-:-:S04]  /*0230*/  IADD3 R2, PT, PT, R6, R5, RZ ;  /* 0x0000000506027210 */ /* 0x000fc80007ffe0ff */
[C---:B------:R-:W-:Y:S02]  /*0240*/  LOP3.LUT R4, R2.reuse, 0x3, RZ, 0xc0, !PT ;  /* 0x0000000302047812 */ /* 0x040fe400078ec0ff */
[----:B------:R-:W-:Y:S02]  /*0250*/  ISETP.GE.U32.AND P1, PT, R2, 0x3, PT ;  /* 0x000000030200780c */ /* 0x000fe40003f26070 */
[----:B------:R-:W-:-:S13]  /*0260*/  ISETP.NE.AND P0, PT, R4, 0x3, PT ;  /* 0x000000030400780c */ /* 0x000fda0003f05270 */
[----:B-1----:R-:W-:Y:S05]  /*0270*/  @!P0 BRA `(.L_x_1) ;  /* 0x0000000000448947 */ /* 0x002fea0003800000 */
[----:B------:R-:W0:Y:S01]  /*0280*/  LDC.64 R4, c[0x0][0x390] ;  /* 0x0000e400ff047b82 */ /* 0x000e220000000a00 */
[----:B------:R-:W-:-:S04]  /*0290*/  IADD3 R2, PT, PT, R2, 0x1, RZ ;  /* 0x0000000102027810 */ /* 0x000fc80007ffe0ff */
[----:B------:R-:W-:-:S03]  /*02a0*/  LOP3.LUT R2, R2, 0x3, RZ, 0xc0, !PT ;  /* 0x0000000302027812 */ /* 0x000fc600078ec0ff */
[----:B------:R-:W1:Y:S01]  /*02b0*/  LDC.64 R6, c[0x0][0x380] ;  /* 0x0000e000ff067b82 */ /* 0x000e620000000a00 */
[----:B------:R-:W-:-:S07]  /*02c0*/  IADD3 R2, PT, PT, -R2, RZ, RZ ;  /* 0x000000ff02027210 */ /* 0x000fce0007ffe1ff */
[----:B------:R-:W2:Y:S02]  /*02d0*/  LDC.64 R8, c[0x0][0x388] ;  /* 0x0000e200ff087b82 */ /* 0x000ea40000000a00 */
.L_x_2:
[----:B--2---:R-:W-:-:S04]  /*02e0*/  IMAD.WIDE R12, R3, 0x4, R8 ;  /* 0x00000004030c7825 */ /* 0x004fc800078e0208 */
[C---:B-1----:R-:W-:Y:S02]  /*02f0*/  IMAD.WIDE R14, R3.reuse, 0x4, R6 ;  /* 0x00000004030e7825 */ /* 0x042fe400078e0206 */
[----:B------:R-:W2:Y:S04]  /*0300*/  LDG.E.CONSTANT R13, desc[UR4][R12.64] ;  /* 0x000000040c0d7981 */ /* 0x000ea8000c1e9900 */
[----:B------:R-:W2:Y:S01]  /*0310*/  LDG.E.CONSTANT R14, desc[UR4][R14.64] ;  /* 0x000000040e0e7981 */ /* 0x000ea2000c1e9900 */
[----:B0--3--:R-:W-:Y:S01]  /*0320*/  IMAD.WIDE R10, R3, 0x4, R4 ;  /* 0x00000004030a7825 */ /* 0x009fe200078e0204 */
[----:B------:R-:W-:Y:S02]  /*0330*/  IADD3 R2, PT, PT, R2, 0x1, RZ ;  /* 0x0000000102027810 */ /* 0x000fe40007ffe0ff */
[----:B------:R-:W-:-:S02]  /*0340*/  IADD3 R3, PT, PT, R0, R3, RZ ;  /* 0x0000000300037210 */ /* 0x000fc40007ffe0ff */
[----:B------:R-:W-:Y:S01]  /*0350*/  ISETP.NE.AND P0, PT, R2, RZ, PT ;  /* 0x000000ff0200720c */ /* 0x000fe20003f05270 */
[----:B--2---:R-:W-:-:S05]  /*0360*/  FADD R17, R14, R13 ;  /* 0x0000000d0e117221 */ /* 0x004fca0000000000 */
[----:B------:R3:W-:Y:S07]  /*0370*/  STG.E desc[UR4][R10.64], R17 ;  /* 0x000000110a007986 */ /* 0x0007ee000c101904 */
[----:B------:R-:W-:Y:S05]  /*0380*/  @P0 BRA `(.L_x_2) ;  /* 0xfffffffc00d40947 */ /* 0x000fea000383ffff */
.L_x_1:
[----:B------:R-:W-:Y:S05]  /*0390*/  BSYNC.RECONVERGENT B0 ;  /* 0x0000000000007941 */ /* 0x000fea0003800200 */
.L_x_0:
[----:B------:R-:W-:Y:S05]  /*03a0*/  @!P1 EXIT ;  /* 0x000000000000994d */ /* 0x000fea0003800000 */
.L_x_3:
[----:B0-----:R-:W0:Y:S08]  /*03b0*/  LDC.64 R4, c[0x0][0x380] ;  /* 0x0000e000ff047b82 */ /* 0x001e300000000a00 */
[----:B------:R-:W1:Y:S01]  /*03c0*/  LDC.64 R6, c[0x0][0x388] ;  /* 0x0000e200ff067b82 */ /* 0x000e620000000a00 */
[----:B0-----:R-:W-:-:S05]  /*03d0*/  IMAD.WIDE R8, R3, 0x4, R4 ;  /* 0x0000000403087825 */ /* 0x001fca00078e0204 */
[----:B------:R0:W2:Y:S01]  /*03e0*/  LDG.E.CONSTANT R2, desc[UR4][R8.64] ;  /* 0x0000000408027981 */ /* 0x0000a2000c1e9900 */
[----:B---3--:R-:W-:-:S04]  /*03f0*/  IMAD.WIDE R10, R0, 0x4, R8 ;  /* 0x00000004000a7825 */ /* 0x008fc800078e0208 */
[----:B-1----:R-:W-:Y:S01]  /*0400*/  IMAD.WIDE R22, R3, 0x4, R6 ;  /* 0x0000000403167825 */ /* 0x002fe200078e0206 */
[----:B------:R1:W3:Y:S01]  /*0410*/  LDG.E.CONSTANT R12, desc[UR4][R10.64] ;  /* 0x000000040a0c7981 */ /* 0x0002e2000c1e9900 */
[----:B------:R-:W4:Y:S02]  /*0420*/  LDC.64 R6, c[0x0][0x390] ;  /* 0x0000e400ff067b82 */ /* 0x000f240000000a00 */
[----:B------:R-:W-:-:S04]  /*0430*/  IMAD.WIDE R16, R0, 0x4, R10 ;  /* 0x0000000400107825 */ /* 0x000fc800078e020a */
[C---:B------:R-:W-:Y:S01]  /*0440*/  IMAD.WIDE R14, R0.reuse, 0x4, R22 ;  /* 0x00000004000e7825 */ /* 0x040fe200078e0216 */
[----:B------:R3:W5:Y:S03]  /*0450*/  LDG.E.CONSTANT R13, desc[UR4][R16.64] ;  /* 0x00000004100d7981 */ /* 0x000766000c1e9900 */
[C---:B------:R-:W-:Y:S01]  /*0460*/  IMAD.WIDE R18, R0.reuse, 0x4, R16 ;  /* 0x0000000400127825 */ /* 0x040fe200078e0210 */
[----:B------:R-:W2:Y:S03]  /*0470*/  LDG.E.CONSTANT R23, desc[UR4][R22.64] ;  /* 0x0000000416177981 */ /* 0x000ea6000c1e9900 */
[C---:B------:R-:W-:Y:S02]  /*0480*/  IMAD.WIDE R4, R0.reuse, 0x4, R14 ;  /* 0x0000000400047825 */ /* 0x040fe400078e020e */
[----:B------:R-:W3:Y:S02]  /*0490*/  LDG.E.CONSTANT R15, desc[UR4][R14.64] ;  /* 0x000000040e0f7981 */ /* 0x000ee4000c1e9900 */
[----:B------:R-:W-:-:S02]  /*04a0*/  IMAD.WIDE R20, R0, 0x4, R4 ;  /* 0x0000000400147825 */ /* 0x000fc400078e0204 */
[----:B------:R5:W5:Y:S04]  /*04b0*/  LDG.E.CONSTANT R18, desc[UR4][R18.64] ;  /* 0x0000000412127981 */ /* 0x000b68000c1e9900 */
[----:B------:R-:W5:Y:S04]  /*04c0*/  LDG.E.CONSTANT R4, desc[UR4][R4.64] ;  /* 0x0000000404047981 */ /* 0x000f68000c1e9900 */
[----:B------:R-:W5:Y:S01]  /*04d0*/  LDG.E.CONSTANT R21, desc[UR4][R20.64] ;  /* 0x0000000414157981 */ /* 0x000f62000c1e9900 */
[----:B----4-:R-:W-:-:S04]  /*04e0*/  IMAD.WIDE R6, R3, 0x4, R6 ;  /* 0x0000000403067825 */ /* 0x010fc800078e0206 */
[----:B0-----:R-:W-:-:S04]  /*04f0*/  IMAD.WIDE R8, R0, 0x4, R6 ;  /* 0x0000000400087825 */ /* 0x001fc800078e0206 */
[C---:B-1----:R-:W-:Y:S01]  /*0500*/  IMAD.WIDE R10, R0.reuse, 0x4, R8 ;  /* 0x00000004000a7825 */ /* 0x042fe200078e0208 */
[----:B------:R-:W-:-:S04]  /*0510*/  LEA R3, R0, R3, 0x2 ;  /* 0x0000000300037211 */ /* 0x000fc800078e10ff */
[----:B------:R-:W-:Y:S01]  /*0520*/  ISETP.GE.AND P0, PT, R3, UR6, PT ;  /* 0x0000000603007c0c */ /* 0x000fe2000bf06270 */
[----:B--2---:R-:W-:Y:S01]  /*0530*/  FADD R25, R2, R23 ;  /* 0x0000001702197221 */ /* 0x004fe20000000000 */
[----:B---3--:R-:W-:-:S04]  /*0540*/  FADD R17, R12, R15 ;  /* 0x0000000f0c117221 */ /* 0x008fc80000000000 */
[----:B------:R0:W-:Y:S04]  /*0550*/  STG.E desc[UR4][R6.64], R25 ;  /* 0x0000001906007986 */ /* 0x0001e8000c101904 */
[----:B------:R0:W-:Y:S01]  /*0560*/  STG.E desc[UR4][R8.64], R17 ;  /* 0x0000001108007986 */ /* 0x0001e2000c101904 */
[----:B-----5:R-:W-:Y:S01]  /*0570*/  FADD R19, R13, R4 ;  /* 0x000000040d137221 */ /* 0x020fe20000000000 */
[----:B------:R-:W-:-:S04]  /*0580*/  IMAD.WIDE R12, R0, 0x4, R10 ;  /* 0x00000004000c7825 */ /* 0x000fc800078e020a */
[----:B------:R-:W-:Y:S01]  /*0590*/  FADD R23, R18, R21 ;  /* 0x0000001512177221 */ /* 0x000fe20000000000 */
[----:B------:R0:W-:Y:S04]  /*05a0*/  STG.E desc[UR4][R10.64], R19 ;  /* 0x000000130a007986 */ /* 0x0001e8000c101904 */
[----:B------:R0:W-:Y:S01]  /*05b0*/  STG.E desc[UR4][R12.64], R23 ;  /* 0x000000170c007986 */ /* 0x0001e2000c101904 */
[----:B------:R-:W-:Y:S05]  /*05c0*/  @!P0 BRA `(.L_x_3) ;  /* 0xfffffffc00788947 */ /* 0x000fea000383ffff */
[----:B------:R-:W-:Y:S05]  /*05d0*/  EXIT ;  /* 0x000000000000794d */ /* 0x000fea0003800000 */
.L_x_4:
[----:B------:R-:W-:-:S00]  /*05e0*/  BRA `(.L_x_4) ;  /* 0xfffffffc00fc7947 */ /* 0x000fc0000383ffff */
[----:B------:R-:W-:-:S00]  /*05f0*/  NOP ;  /* 0x0000000000007918 */ /* 0x000fc00000000000 */
        /* <DEDUP_REMOVED lines=8> */
.L_x_6:


//--------------------- .text._Z10vector_addIfEvPKT_S2_PS0_i --------------------------
	.section	.text._Z10vector_addIfEvPKT_S2_PS0_i,"ax",@progbits
	.align	128
        .global         _Z10vector_addIfEvPKT_S2_PS0_i
        .type           _Z10vector_addIfEvPKT_S2_PS0_i,@function
        .size           _Z10vector_addIfEvPKT_S2_PS0_i,(.L_x_7 - _Z10vector_addIfEvPKT_S2_PS0_i)
        .other          _Z10vector_addIfEvPKT_S2_PS0_i,@"STO_CUDA_ENTRY STV_DEFAULT"
_Z10vector_addIfEvPKT_S2_PS0_i:
.text._Z10vector_addIfEvPKT_S2_PS0_i:
[----:B------:R-:W-:Y:S01]  /*0000*/  LDC R1, c[0x0][0x37c] ;  /* 0x0000df00ff017b82 */ /* 0x000fe20000000800 */
[----:B------:R-:W0:Y:S01]  /*0010*/  S2R R9, SR_CTAID.X ;  /* 0x0000000000097919 */ /* 0x000e220000002500 */
[----:B------:R-:W0:Y:S01]  /*0020*/  LDCU UR4, c[0x0][0x360] ;  /* 0x00006c00ff0477ac */ /* 0x000e220008000800 */
[----:B------:R-:W0:Y:S01]  /*0030*/  S2R R0, SR_TID.X ;  /* 0x0000000000007919 */ /* 0x000e220000002100 */
[----:B------:R-:W1:Y:S01]  /*0040*/  LDCU UR5, c[0x0][0x398] ;  /* 0x00007300ff0577ac */ /* 0x000e620008000800 */
[----:B0-----:R-:W-:-:S05]  /*0050*/  IMAD R9, R9, UR4, R0 ;  /* 0x0000000409097c24 */ /* 0x001fca000f8e0200 */
[----:B-1----:R-:W-:-:S13]  /*0060*/  ISETP.GE.AND P0, PT, R9, UR5, PT ;  /* 0x0000000509007c0c */ /* 0x002fda000bf06270 */
[----:B------:R-:W-:Y:S05]  /*0070*/  @P0 EXIT ;  /* 0x000000000000094d */ /* 0x000fea0003800000 */
[----:B------:R-:W0:Y:S01]  /*0080*/  LDC.64 R2, c[0x0][0x380] ;  /* 0x0000e000ff027b82 */ /* 0x000e220000000a00 */
[----:B------:R-:W1:Y:S07]  /*0090*/  LDCU.64 UR4, c[0x0][0x358] ;  /* 0x00006b00ff0477ac */ /* 0x000e6e0008000a00 */
[----:B------:R-:W2:Y:S08]  /*00a0*/  LDC.64 R4, c[0x0][0x388] ;  /* 0x0000e200ff047b82 */ /* 0x000eb00000000a00 */
[----:B------:R-:W3:Y:S01]  /*00b0*/  LDC.64 R6, c[0x0][0x390] ;  /* 0x0000e400ff067b82 */ /* 0x000ee20000000a00 */
[----:B0-----:R-:W-:-:S06]  /*00c0*/  IMAD.WIDE R2, R9, 0x4, R2 ;  /* 0x0000000409027825 */ /* 0x001fcc00078e0202 */
[----:B-1----:R-:W4:Y:S01]  /*00d0*/  LDG.E R2, desc[UR4][R2.64] ;  /* 0x0000000402027981 */ /* 0x002f22000c1e1900 */
[----:B--2---:R-:W-:-:S06]  /*00e0*/  IMAD.WIDE R4, R9, 0x4, R4 ;  /* 0x0000000409047825 */ /* 0x004fcc00078e0204 */
[----:B------:R-:W4:Y:S01]  /*00f0*/  LDG.E R5, desc[UR4][R4.64] ;  /* 0x0000000404057981 */ /* 0x000f22000c1e1900 */
[----:B---3--:R-:W-:-:S04]  /*0100*/  IMAD.WIDE R6, R9, 0x4, R6 ;  /* 0x0000000409067825 */ /* 0x008fc800078e0206 */
[----:B----4-:R-:W-:-:S05]  /*0110*/  FADD R9, R2, R5 ;  /* 0x0000000502097221 */ /* 0x010fca0000000000 */
[----:B------:R-:W-:Y:S01]  /*0120*/  STG.E desc[UR4][R6.64], R9 ;  /* 0x0000000906007986 */ /* 0x000fe2000c101904 */
[----:B------:R-:W-:Y:S05]  /*0130*/  EXIT ;  /* 0x000000000000794d */ /* 0x000fea0003800000 */
.L_x_5:
        /* <DEDUP_REMOVED lines=12> */
.L_x_7:


//--------------------- .nv.shared.reserved.0     --------------------------
	.section	.nv.shared.reserved.0,"aw",@nobits
	.weak		__nv_reservedSMEM_offset_0_alias
	.size		__nv_reservedSMEM_offset_0_alias, 0, 64
	.other		__nv_reservedSMEM_offset_0_alias,@"STO_CUDA_RESERVED_SHARED STV_DEFAULT"
__nv_reservedSMEM_offset_0_alias:
	.zero		0
	.zero		64


//--------------------- .nv.constant0._Z14vector_add_OptIfEvPKT_S2_PS0_i --------------------------
	.section	.nv.constant0._Z14vector_add_OptIfEvPKT_S2_PS0_i,"a",@progbits
	.sectionflags	@""
	.align	4
.nv.constant0._Z14vector_add_OptIfEvPKT_S2_PS0_i:
	.zero		924


//--------------------- .nv.constant0._Z10vector_addIfEvPKT_S2_PS0_i --------------------------
	.section	.nv.constant0._Z10vector_addIfEvPKT_S2_PS0_i,"a",@progbits
	.sectionflags	@""
	.align	4
.nv.constant0._Z10vector_addIfEvPKT_S2_PS0_i:
	.zero		924


//--------------------- SYMBOLS --------------------------

	.type		.nv.reservedSmem.offset0,@object
	.size		.nv.reservedSmem.offset0,0x4
